//
// Generated by NVIDIA NVVM Compiler
//
// Compiler Build ID: CL-36424714
// Cuda compilation tools, release 13.0, V13.0.88
// Based on NVVM 20.0.0
//

.version 9.0
.target sm_100
.address_size 64

	// .globl	_Z15ReductionKernelPiS_i
.extern .shared .align 16 .b8 s[];

.visible .entry _Z15ReductionKernelPiS_i(
	.param .u64 .ptr .align 1 _Z15ReductionKernelPiS_i_param_0,
	.param .u64 .ptr .align 1 _Z15ReductionKernelPiS_i_param_1,
	.param .u32 _Z15ReductionKernelPiS_i_param_2
)
{
	.reg .pred 	%p<25>;
	.reg .b32 	%r<35>;
	.reg .b64 	%rd<9>;

	ld.param.u64 	%rd1, [_Z15ReductionKernelPiS_i_param_0];
	ld.param.u64 	%rd2, [_Z15ReductionKernelPiS_i_param_1];
	ld.param.u32 	%r7, [_Z15ReductionKernelPiS_i_param_2];
	mov.u32 	%r1, %tid.x;
	shl.b32 	%r8, %r1, 2;
	mov.u32 	%r9, s;
	add.s32 	%r2, %r9, %r8;
	mov.b32 	%r10, 2147483647;
	st.shared.u32 	[%r2], %r10;
	bar.sync 	0;
	setp.ge.s32 	%p1, %r1, %r7;
	@%p1 bra 	$L__BB0_2;
	cvta.to.global.u64 	%rd3, %rd1;
	mul.wide.u32 	%rd4, %r1, 4;
	add.s64 	%rd5, %rd3, %rd4;
	ld.global.u32 	%r11, [%rd5];
	st.shared.u32 	[%r2], %r11;
$L__BB0_2:
	bar.sync 	0;
	mov.u32 	%r3, %ntid.x;
	setp.lt.u32 	%p2, %r3, 512;
	@%p2 bra 	$L__BB0_7;
	setp.gt.u32 	%p5, %r1, 255;
	@%p5 bra 	$L__BB0_6;
	ld.shared.u32 	%r12, [%r2];
	ld.shared.u32 	%r4, [%r2+1024];
	setp.le.s32 	%p6, %r12, %r4;
	@%p6 bra 	$L__BB0_6;
	st.shared.u32 	[%r2], %r4;
$L__BB0_6:
	bar.sync 	0;
	bra.uni 	$L__BB0_8;
$L__BB0_7:
	setp.lt.u32 	%p3, %r3, 256;
	@%p3 bra 	$L__BB0_12;
$L__BB0_8:
	setp.gt.u32 	%p7, %r1, 127;
	@%p7 bra 	$L__BB0_11;
	ld.shared.u32 	%r13, [%r2];
	ld.shared.u32 	%r5, [%r2+512];
	setp.le.s32 	%p8, %r13, %r5;
	@%p8 bra 	$L__BB0_11;
	st.shared.u32 	[%r2], %r5;
$L__BB0_11:
	bar.sync 	0;
	bra.uni 	$L__BB0_13;
$L__BB0_12:
	setp.lt.u32 	%p4, %r3, 128;
	@%p4 bra 	$L__BB0_17;
$L__BB0_13:
	setp.gt.u32 	%p9, %r1, 63;
	@%p9 bra 	$L__BB0_16;
	ld.shared.u32 	%r14, [%r2];
	ld.shared.u32 	%r6, [%r2+256];
	setp.le.s32 	%p10, %r14, %r6;
	@%p10 bra 	$L__BB0_16;
	st.shared.u32 	[%r2], %r6;
$L__BB0_16:
	bar.sync 	0;
$L__BB0_17:
	setp.gt.u32 	%p11, %r1, 31;
	@%p11 bra 	$L__BB0_38;
	setp.lt.u32 	%p12, %r3, 64;
	@%p12 bra 	$L__BB0_21;
	ld.volatile.shared.u32 	%r15, [%r2];
	ld.volatile.shared.u32 	%r16, [%r2+128];
	setp.le.s32 	%p18, %r15, %r16;
	@%p18 bra 	$L__BB0_22;
	ld.volatile.shared.u32 	%r17, [%r2+128];
	st.volatile.shared.u32 	[%r2], %r17;
	bra.uni 	$L__BB0_22;
$L__BB0_21:
	setp.lt.u32 	%p13, %r3, 32;
	@%p13 bra 	$L__BB0_24;
$L__BB0_22:
	ld.volatile.shared.u32 	%r18, [%r2];
	ld.volatile.shared.u32 	%r19, [%r2+64];
	setp.le.s32 	%p19, %r18, %r19;
	@%p19 bra 	$L__BB0_25;
	ld.volatile.shared.u32 	%r20, [%r2+64];
	st.volatile.shared.u32 	[%r2], %r20;
	bra.uni 	$L__BB0_25;
$L__BB0_24:
	setp.lt.u32 	%p14, %r3, 16;
	@%p14 bra 	$L__BB0_27;
$L__BB0_25:
	ld.volatile.shared.u32 	%r21, [%r2];
	ld.volatile.shared.u32 	%r22, [%r2+32];
	setp.le.s32 	%p20, %r21, %r22;
	@%p20 bra 	$L__BB0_28;
	ld.volatile.shared.u32 	%r23, [%r2+32];
	st.volatile.shared.u32 	[%r2], %r23;
	bra.uni 	$L__BB0_28;
$L__BB0_27:
	setp.lt.u32 	%p15, %r3, 8;
	@%p15 bra 	$L__BB0_30;
$L__BB0_28:
	ld.volatile.shared.u32 	%r24, [%r2];
	ld.volatile.shared.u32 	%r25, [%r2+16];
	setp.le.s32 	%p21, %r24, %r25;
	@%p21 bra 	$L__BB0_31;
	ld.volatile.shared.u32 	%r26, [%r2+16];
	st.volatile.shared.u32 	[%r2], %r26;
	bra.uni 	$L__BB0_31;
$L__BB0_30:
	setp.lt.u32 	%p16, %r3, 4;
	@%p16 bra 	$L__BB0_33;
$L__BB0_31:
	ld.volatile.shared.u32 	%r27, [%r2];
	ld.volatile.shared.u32 	%r28, [%r2+8];
	setp.le.s32 	%p22, %r27, %r28;
	@%p22 bra 	$L__BB0_34;
	ld.volatile.shared.u32 	%r29, [%r2+8];
	st.volatile.shared.u32 	[%r2], %r29;
	bra.uni 	$L__BB0_34;
$L__BB0_33:
	setp.lt.u32 	%p17, %r3, 2;
	@%p17 bra 	$L__BB0_36;
$L__BB0_34:
	ld.volatile.shared.u32 	%r30, [%r2];
	ld.volatile.shared.u32 	%r31, [%r2+4];
	setp.le.s32 	%p23, %r30, %r31;
	@%p23 bra 	$L__BB0_36;
	ld.volatile.shared.u32 	%r32, [%r2+4];
	st.volatile.shared.u32 	[%r2], %r32;
$L__BB0_36:
	setp.ne.s32 	%p24, %r1, 0;
	@%p24 bra 	$L__BB0_38;
	ld.shared.u32 	%r33, [s];
	mov.u32 	%r34, %ctaid.x;
	cvta.to.global.u64 	%rd6, %rd2;
	mul.wide.u32 	%rd7, %r34, 4;
	add.s64 	%rd8, %rd6, %rd7;
	st.global.u32 	[%rd8], %r33;
$L__BB0_38:
	ret;

}


// ===== COMPILED SASS (sm_100) =====

	.target	sm_100

	.elftype	@"ET_EXEC"


//--------------------- .note.nv.tkinfo           --------------------------
	.section	.note.nv.tkinfo,"",@"SHT_NOTE"
	.sectionflags	@"SHF_NOTE_NV_TKINFO"
	.tkinfo
        /*0018*/ 	.word	0x00000002
        /*0030*/ 	.string	""
        /*0030*/ 	.string	"ptxas"
        /*0030*/ 	.string	"Cuda compilation tools, release 13.0, V13.0.88"
        /*0030*/ 	.string	"Build cuda_13.0.r13.0/compiler.36424714_0"
        /*0030*/ 	.string	"-arch sm_100 -m 64 "



//--------------------- .note.nv.cuinfo           --------------------------
	.section	.note.nv.cuinfo,"",@"SHT_NOTE"
	.sectionflags	@"SHF_NOTE_NV_CUINFO"
        /*0018*/ 	.short	0x0002
        /*001a*/ 	.short	0x0064
        /*001c*/ 	.short	0x0082
	.zero		2


//--------------------- .nv.info                  --------------------------
	.section	.nv.info,"",@"SHT_CUDA_INFO"
	.align	4


	//----- nvinfo : EIATTR_REGCOUNT
	.align		4
        /*0000*/ 	.byte	0x04, 0x2f
        /*0002*/ 	.short	(.L_1 - .L_0)
	.align		4
.L_0:
        /*0004*/ 	.word	index@(_Z15ReductionKernelPiS_i)
        /*0008*/ 	.word	0x0000000a


	//----- nvinfo : EIATTR_FRAME_SIZE
	.align		4
.L_1:
        /*000c*/ 	.byte	0x04, 0x11
        /*000e*/ 	.short	(.L_3 - .L_2)
	.align		4
.L_2:
        /*0010*/ 	.word	index@(_Z15ReductionKernelPiS_i)
        /*0014*/ 	.word	0x00000000


	//----- nvinfo : EIATTR_MIN_STACK_SIZE
	.align		4
.L_3:
        /*0018*/ 	.byte	0x04, 0x12
        /*001a*/ 	.short	(.L_5 - .L_4)
	.align		4
.L_4:
        /*001c*/ 	.word	index@(_Z15ReductionKernelPiS_i)
        /*0020*/ 	.word	0x00000000
.L_5:


//--------------------- .nv.compat                --------------------------
	.section	.nv.compat,"",@"SHT_CUDA_COMPAT_INFO"
	.align	4
        /*0000*/ 	.byte	0x02, 0x09, 0x00, 0x00, 0x02, 0x02, 0x01, 0x00, 0x02, 0x05, 0x05, 0x00, 0x03, 0x07, 0x01, 0x01
        /*0010*/ 	.byte	0x02, 0x03, 0x00, 0x00, 0x02, 0x06, 0x01, 0x00, 0x04, 0x0b, 0x08, 0x00, 0x09, 0x00, 0x00, 0x00
        /*0020*/ 	.byte	0x00, 0x00, 0x00, 0x00


//--------------------- .nv.info._Z15ReductionKernelPiS_i --------------------------
	.section	.nv.info._Z15ReductionKernelPiS_i,"",@"SHT_CUDA_INFO"
	.sectionflags	@""
	.align	4


	//----- nvinfo : EIATTR_CUDA_API_VERSION
	.align		4
        /*0000*/ 	.byte	0x04, 0x37
        /*0002*/ 	.short	(.L_7 - .L_6)
.L_6:
        /*0004*/ 	.word	0x00000082


	//----- nvinfo : EIATTR_KPARAM_INFO
	.align		4
.L_7:
        /*0008*/ 	.byte	0x04, 0x17
        /*000a*/ 	.short	(.L_9 - .L_8)
.L_8:
        /*000c*/ 	.word	0x00000000
        /*0010*/ 	.short	0x0002
        /*0012*/ 	.short	0x0010
        /*0014*/ 	.byte	0x00, 0xf0, 0x11, 0x00


	//----- nvinfo : EIATTR_KPARAM_INFO
	.align		4
.L_9:
        /*0018*/ 	.byte	0x04, 0x17
        /*001a*/ 	.short	(.L_11 - .L_10)
.L_10:
        /*001c*/ 	.word	0x00000000
        /*0020*/ 	.short	0x0001
        /*0022*/ 	.short	0x0008
        /*0024*/ 	.byte	0x00, 0xf5, 0x21, 0x00


	//----- nvinfo : EIATTR_KPARAM_INFO
	.align		4
.L_11:
        /*0028*/ 	.byte	0x04, 0x17
        /*002a*/ 	.short	(.L_13 - .L_12)
.L_12:
        /*002c*/ 	.word	0x00000000
        /*0030*/ 	.short	0x0000
        /*0032*/ 	.short	0x0000
        /*0034*/ 	.byte	0x00, 0xf5, 0x21, 0x00


	//----- nvinfo : EIATTR_SPARSE_MMA_MASK
	.align		4
.L_13:
        /*0038*/ 	.byte	0x03, 0x50
        /*003a*/ 	.short	0x0000


	//----- nvinfo : EIATTR_MAXREG_COUNT
	.align		4
        /*003c*/ 	.byte	0x03, 0x1b
        /*003e*/ 	.short	0x00ff


	//----- nvinfo : EIATTR_NUM_BARRIERS
	.align		4
        /*0040*/ 	.byte	0x02, 0x4c
        /*0042*/ 	.byte	0x01
	.zero		1


	//----- nvinfo : EIATTR_MERCURY_ISA_VERSION
	.align		4
        /*0044*/ 	.byte	0x03, 0x5f
        /*0046*/ 	.short	0x0101


	//----- nvinfo : EIATTR_VRC_CTA_INIT_COUNT
	.align		4
        /*0048*/ 	.byte	0x02, 0x4a
	.zero		1
	.zero		1


	//----- nvinfo : EIATTR_EXIT_INSTR_OFFSETS
	.align		4
        /*004c*/ 	.byte	0x04, 0x1c
        /*004e*/ 	.short	(.L_15 - .L_14)


	//   ....[0]....
.L_14:
        /*0050*/ 	.word	0x00000390


	//   ....[1]....
        /*0054*/ 	.word	0x00000790


	//   ....[2]....
        /*0058*/ 	.word	0x000007f0


	//----- nvinfo : EIATTR_CRS_STACK_SIZE
	.align		4
.L_15:
        /*005c*/ 	.byte	0x04, 0x1e
        /*005e*/ 	.short	(.L_17 - .L_16)
.L_16:
        /*0060*/ 	.word	0x00000000


	//----- nvinfo : EIATTR_CBANK_PARAM_SIZE
	.align		4
.L_17:
        /*0064*/ 	.byte	0x03, 0x19
        /*0066*/ 	.short	0x0014


	//----- nvinfo : EIATTR_PARAM_CBANK
	.align		4
        /*0068*/ 	.byte	0x04, 0x0a
        /*006a*/ 	.short	(.L_19 - .L_18)
	.align		4
.L_18:
        /*006c*/ 	.word	index@(.nv.constant0._Z15ReductionKernelPiS_i)
        /*0070*/ 	.short	0x0380
        /*0072*/ 	.short	0x0014


	//----- nvinfo : EIATTR_SW_WAR
	.align		4
.L_19:
        /*0074*/ 	.byte	0x04, 0x36
        /*0076*/ 	.short	(.L_21 - .L_20)
.L_20:
        /*0078*/ 	.word	0x00000008
.L_21:


//--------------------- .nv.callgraph             --------------------------
	.section	.nv.callgraph,"",@"SHT_CUDA_CALLGRAPH"
	.align	4
	.sectionentsize	8
	.align		4
        /*0000*/ 	.word	0x00000000
	.align		4
        /*0004*/ 	.word	0xffffffff
	.align		4
        /*0008*/ 	.word	0x00000000
	.align		4
        /*000c*/ 	.word	0xfffffffe
	.align		4
        /*0010*/ 	.word	0x00000000
	.align		4
        /*0014*/ 	.word	0xfffffffd
	.align		4
        /*0018*/ 	.word	0x00000000
	.align		4
        /*001c*/ 	.word	0xfffffffc


//--------------------- .text._Z15ReductionKernelPiS_i --------------------------
	.section	.text._Z15ReductionKernelPiS_i,"ax",@progbits
	.align	128
        .global         _Z15ReductionKernelPiS_i
        .type           _Z15ReductionKernelPiS_i,@function
        .size           _Z15ReductionKernelPiS_i,(.L_x_35 - _Z15ReductionKernelPiS_i)
        .other          _Z15ReductionKernelPiS_i,@"STO_CUDA_ENTRY STV_DEFAULT"
_Z15ReductionKernelPiS_i:
.text._Z15ReductionKernelPiS_i:
[----:B------:R-:W-:Y:S01]  /*0000*/  LDC R1, c[0x0][0x37c] ;  /* 0x0000df00ff017b82 */ /* 0x000fe20000000800 */
[----:B------:R-:W0:Y:S07]  /*0010*/  S2R R0, SR_TID.X ;  /* 0x0000000000007919 */ /* 0x000e2e0000002100 */
[----:B------:R-:W1:Y:S01]  /*0020*/  S2UR UR5, SR_CgaCtaId ;  /* 0x00000000000579c3 */ /* 0x000e620000008800 */
[----:B------:R-:W0:Y:S01]  /*0030*/  LDCU UR6, c[0x0][0x390] ;  /* 0x00007200ff0677ac */ /* 0x000e220008000800 */
[----:B------:R-:W-:Y:S01]  /*0040*/  IMAD.MOV.U32 R3, RZ, RZ, 0x7fffffff ;  /* 0x7fffffffff037424 */ /* 0x000fe200078e00ff */
[----:B------:R-:W-:Y:S01]  /*0050*/  BSSY.RECONVERGENT B0, `(.L_x_0) ;  /* 0x000000e000007945 */ /* 0x000fe20003800200 */
[----:B------:R-:W-:-:S02]  /*0060*/  UMOV UR4, 0x400 ;  /* 0x0000040000047882 */ /* 0x000fc40000000000 */
[----:B-1----:R-:W-:Y:S01]  /*0070*/  ULEA UR4, UR5, UR4, 0x18 ;  /* 0x0000000405047291 */ /* 0x002fe2000f8ec0ff */
[----:B------:R-:W1:Y:S01]  /*0080*/  LDCU UR5, c[0x0][0x360] ;  /* 0x00006c00ff0577ac */ /* 0x000e620008000800 */
[C---:B0-----:R-:W-:Y:S01]  /*0090*/  ISETP.GE.AND P0, PT, R0.reuse, UR6, PT ;  /* 0x0000000600007c0c */ /* 0x041fe2000bf06270 */
[----:B------:R-:W0:Y:S03]  /*00a0*/  LDCU.64 UR6, c[0x0][0x358] ;  /* 0x00006b00ff0677ac */ /* 0x000e260008000a00 */
[----:B------:R-:W-:-:S05]  /*00b0*/  LEA R2, R0, UR4, 0x2 ;  /* 0x0000000400027c11 */ /* 0x000fca000f8e10ff */
[----:B------:R2:W-:Y:S01]  /*00c0*/  STS [R2], R3 ;  /* 0x0000000302007388 */ /* 0x0005e20000000800 */
[----:B------:R-:W-:Y:S06]  /*00d0*/  BAR.SYNC.DEFER_BLOCKING 0x0 ;  /* 0x0000000000007b1d */ /* 0x000fec0000010000 */
[----:B------:R-:W-:Y:S05]  /*00e0*/  @P0 BRA `(.L_x_1) ;  /* 0x0000000000100947 */ /* 0x000fea0003800000 */
[----:B------:R-:W3:Y:S02]  /*00f0*/  LDC.64 R4, c[0x0][0x380] ;  /* 0x0000e000ff047b82 */ /* 0x000ee40000000a00 */
[----:B---3--:R-:W-:-:S06]  /*0100*/  IMAD.WIDE.U32 R4, R0, 0x4, R4 ;  /* 0x0000000400047825 */ /* 0x008fcc00078e0004 */
[----:B0-----:R-:W3:Y:S04]  /*0110*/  LDG.E R5, desc[UR6][R4.64] ;  /* 0x0000000604057981 */ /* 0x001ee8000c1e1900 */
[----:B---3--:R3:W-:Y:S02]  /*0120*/  STS [R2], R5 ;  /* 0x0000000502007388 */ /* 0x0087e40000000800 */
.L_x_1:
[----:B01----:R-:W-:Y:S05]  /*0130*/  BSYNC.RECONVERGENT B0 ;  /* 0x0000000000007941 */ /* 0x003fea0003800200 */
.L_x_0:
[----:B------:R-:W-:Y:S01]  /*0140*/  BAR.SYNC.DEFER_BLOCKING 0x0 ;  /* 0x0000000000007b1d */ /* 0x000fe20000010000 */
[----:B------:R-:W-:-:S09]  /*0150*/  UISETP.GE.U32.AND UP0, UPT, UR5, 0x200, UPT ;  /* 0x000002000500788c */ /* 0x000fd2000bf06070 */
[----:B------:R-:W-:Y:S05]  /*0160*/  BRA.U !UP0, `(.L_x_2) ;  /* 0x0000000108287547 */ /* 0x000fea000b800000 */
[----:B------:R-:W-:Y:S01]  /*0170*/  ISETP.GT.U32.AND P0, PT, R0, 0xff, PT ;  /* 0x000000ff0000780c */ /* 0x000fe20003f04070 */
[----:B------:R-:W-:-:S12]  /*0180*/  BSSY.RECONVERGENT B0, `(.L_x_3) ;  /* 0x0000006000007945 */ /* 0x000fd80003800200 */
[----:B------:R-:W-:Y:S05]  /*0190*/  @P0 BRA `(.L_x_4) ;  /* 0x0000000000100947 */ /* 0x000fea0003800000 */
[----:B--2---:R-:W-:Y:S04]  /*01a0*/  LDS R3, [R2] ;  /* 0x0000000002037984 */ /* 0x004fe80000000800 */
[----:B------:R-:W0:Y:S02]  /*01b0*/  LDS R4, [R2+0x400] ;  /* 0x0004000002047984 */ /* 0x000e240000000800 */
[----:B0-----:R-:W-:-:S13]  /*01c0*/  ISETP.GT.AND P0, PT, R3, R4, PT ;  /* 0x000000040300720c */ /* 0x001fda0003f04270 */
[----:B------:R0:W-:Y:S02]  /*01d0*/  @P0 STS [R2], R4 ;  /* 0x0000000402000388 */ /* 0x0001e40000000800 */
.L_x_4:
[----:B------:R-:W-:Y:S05]  /*01e0*/  BSYNC.RECONVERGENT B0 ;  /* 0x0000000000007941 */ /* 0x000fea0003800200 */
.L_x_3:
[----:B------:R-:W-:Y:S06]  /*01f0*/  BAR.SYNC.DEFER_BLOCKING 0x0 ;  /* 0x0000000000007b1d */ /* 0x000fec0000010000 */
[----:B------:R-:W-:Y:S05]  /*0200*/  BRA `(.L_x_5) ;  /* 0x0000000000087947 */ /* 0x000fea0003800000 */
.L_x_2:
[----:B------:R-:W-:-:S09]  /*0210*/  UISETP.GE.U32.AND UP0, UPT, UR5, 0x100, UPT ;  /* 0x000001000500788c */ /* 0x000fd2000bf06070 */
[----:B------:R-:W-:Y:S05]  /*0220*/  BRA.U !UP0, `(.L_x_6) ;  /* 0x0000000108287547 */ /* 0x000fea000b800000 */
.L_x_5:
[----:B------:R-:W-:Y:S01]  /*0230*/  ISETP.GT.U32.AND P0, PT, R0, 0x7f, PT ;  /* 0x0000007f0000780c */ /* 0x000fe20003f04070 */
[----:B------:R-:W-:-:S12]  /*0240*/  BSSY.RECONVERGENT B0, `(.L_x_7) ;  /* 0x0000006000007945 */ /* 0x000fd80003800200 */
[----:B------:R-:W-:Y:S05]  /*0250*/  @P0 BRA `(.L_x_8) ;  /* 0x0000000000100947 */ /* 0x000fea0003800000 */
[----:B--2---:R-:W-:Y:S04]  /*0260*/  LDS R3, [R2] ;  /* 0x0000000002037984 */ /* 0x004fe80000000800 */
[----:B0-----:R-:W0:Y:S02]  /*0270*/  LDS R4, [R2+0x200] ;  /* 0x0002000002047984 */ /* 0x001e240000000800 */
[----:B0-----:R-:W-:-:S13]  /*0280*/  ISETP.GT.AND P0, PT, R3, R4, PT ;  /* 0x000000040300720c */ /* 0x001fda0003f04270 */
[----:B------:R1:W-:Y:S02]  /*0290*/  @P0 STS [R2], R4 ;  /* 0x0000000402000388 */ /* 0x0003e40000000800 */
.L_x_8:
[----:B------:R-:W-:Y:S05]  /*02a0*/  BSYNC.RECONVERGENT B0 ;  /* 0x0000000000007941 */ /* 0x000fea0003800200 */
.L_x_7:
[----:B------:R-:W-:Y:S06]  /*02b0*/  BAR.SYNC.DEFER_BLOCKING 0x0 ;  /* 0x0000000000007b1d */ /* 0x000fec0000010000 */
[----:B------:R-:W-:Y:S05]  /*02c0*/  BRA `(.L_x_9) ;  /* 0x0000000000087947 */ /* 0x000fea0003800000 */
.L_x_6:
[----:B------:R-:W-:-:S09]  /*02d0*/  UISETP.GE.U32.AND UP0, UPT, UR5, 0x80, UPT ;  /* 0x000000800500788c */ /* 0x000fd2000bf06070 */
[----:B------:R-:W-:Y:S05]  /*02e0*/  BRA.U !UP0, `(.L_x_10) ;  /* 0x0000000108247547 */ /* 0x000fea000b800000 */
.L_x_9:
[----:B------:R-:W-:Y:S01]  /*02f0*/  ISETP.GT.U32.AND P0, PT, R0, 0x3f, PT ;  /* 0x0000003f0000780c */ /* 0x000fe20003f04070 */
[----:B------:R-:W-:-:S12]  /*0300*/  BSSY.RECONVERGENT B0, `(.L_x_11) ;  /* 0x0000006000007945 */ /* 0x000fd80003800200 */
[----:B------:R-:W-:Y:S05]  /*0310*/  @P0 BRA `(.L_x_12) ;  /* 0x0000000000100947 */ /* 0x000fea0003800000 */
[----:B--2---:R-:W-:Y:S04]  /*0320*/  LDS R3, [R2] ;  /* 0x0000000002037984 */ /* 0x004fe80000000800 */
[----:B01----:R-:W0:Y:S02]  /*0330*/  LDS R4, [R2+0x100] ;  /* 0x0001000002047984 */ /* 0x003e240000000800 */
[----:B0-----:R-:W-:-:S13]  /*0340*/  ISETP.GT.AND P0, PT, R3, R4, PT ;  /* 0x000000040300720c */ /* 0x001fda0003f04270 */
[----:B------:R4:W-:Y:S02]  /*0350*/  @P0 STS [R2], R4 ;  /* 0x0000000402000388 */ /* 0x0009e40000000800 */
.L_x_12:
[----:B------:R-:W-:Y:S05]  /*0360*/  BSYNC.RECONVERGENT B0 ;  /* 0x0000000000007941 */ /* 0x000fea0003800200 */
.L_x_11:
[----:B------:R-:W-:Y:S06]  /*0370*/  BAR.SYNC.DEFER_BLOCKING 0x0 ;  /* 0x0000000000007b1d */ /* 0x000fec0000010000 */
.L_x_10:
[----:B------:R-:W-:-:S13]  /*0380*/  ISETP.GT.U32.AND P0, PT, R0, 0x1f, PT ;  /* 0x0000001f0000780c */ /* 0x000fda0003f04070 */
[----:B------:R-:W-:Y:S05]  /*0390*/  @P0 EXIT ;  /* 0x000000000000094d */ /* 0x000fea0003800000 */
[----:B------:R-:W-:-:S09]  /*03a0*/  UISETP.GE.U32.AND UP0, UPT, UR5, 0x40, UPT ;  /* 0x000000400500788c */ /* 0x000fd2000bf06070 */
[----:B------:R-:W-:Y:S05]  /*03b0*/  BRA.U !UP0, `(.L_x_13) ;  /* 0x0000000108247547 */ /* 0x000fea000b800000 */
[----:B--2---:R-:W-:Y:S01]  /*03c0*/  LDS R3, [R2] ;  /* 0x0000000002037984 */ /* 0x004fe20000000800 */
[----:B------:R-:W-:Y:S03]  /*03d0*/  BSSY.RECONVERGENT B0, `(.L_x_14) ;  /* 0x0000006000007945 */ /* 0x000fe60003800200 */
[----:B01--4-:R-:W0:Y:S02]  /*03e0*/  LDS R4, [R2+0x80] ;  /* 0x0000800002047984 */ /* 0x013e240000000800 */
[----:B0-----:R-:W-:-:S13]  /*03f0*/  ISETP.GT.AND P0, PT, R3, R4, PT ;  /* 0x000000040300720c */ /* 0x001fda0003f04270 */
[----:B------:R-:W-:Y:S05]  /*0400*/  @!P0 BRA `(.L_x_15) ;  /* 0x0000000000088947 */ /* 0x000fea0003800000 */
[----:B------:R-:W0:Y:S04]  /*0410*/  LDS R3, [R2+0x80] ;  /* 0x0000800002037984 */ /* 0x000e280000000800 */
[----:B0-----:R0:W-:Y:S02]  /*0420*/  STS [R2], R3 ;  /* 0x0000000302007388 */ /* 0x0011e40000000800 */
.L_x_15:
[----:B------:R-:W-:Y:S05]  /*0430*/  BSYNC.RECONVERGENT B0 ;  /* 0x0000000000007941 */ /* 0x000fea0003800200 */
.L_x_14:
[----:B------:R-:W-:Y:S05]  /*0440*/  BRA `(.L_x_16) ;  /* 0x0000000000087947 */ /* 0x000fea0003800000 */
.L_x_13:
[----:B------:R-:W-:-:S09]  /*0450*/  UISETP.GE.U32.AND UP0, UPT, UR5, 0x20, UPT ;  /* 0x000000200500788c */ /* 0x000fd2000bf06070 */
[----:B------:R-:W-:Y:S05]  /*0460*/  BRA.U !UP0, `(.L_x_17) ;  /* 0x0000000108247547 */ /* 0x000fea000b800000 */
.L_x_16:
[----:B0-2---:R-:W-:Y:S01]  /*0470*/  LDS R3, [R2] ;  /* 0x0000000002037984 */ /* 0x005fe20000000800 */
[----:B------:R-:W-:Y:S03]  /*0480*/  BSSY.RECONVERGENT B0, `(.L_x_18) ;  /* 0x0000006000007945 */ /* 0x000fe60003800200 */
[----:B-1--4-:R-:W0:Y:S02]  /*0490*/  LDS R4, [R2+0x40] ;  /* 0x0000400002047984 */ /* 0x012e240000000800 */
[----:B0-----:R-:W-:-:S13]  /*04a0*/  ISETP.GT.AND P0, PT, R3, R4, PT ;  /* 0x000000040300720c */ /* 0x001fda0003f04270 */
[----:B------:R-:W-:Y:S05]  /*04b0*/  @!P0 BRA `(.L_x_19) ;  /* 0x0000000000088947 */ /* 0x000fea0003800000 */
[----:B------:R-:W0:Y:S04]  /*04c0*/  LDS R3, [R2+0x40] ;  /* 0x0000400002037984 */ /* 0x000e280000000800 */
[----:B0-----:R0:W-:Y:S02]  /*04d0*/  STS [R2], R3 ;  /* 0x0000000302007388 */ /* 0x0011e40000000800 */
.L_x_19:
[----:B------:R-:W-:Y:S05]  /*04e0*/  BSYNC.RECONVERGENT B0 ;  /* 0x0000000000007941 */ /* 0x000fea0003800200 */
.L_x_18:
[----:B------:R-:W-:Y:S05]  /*04f0*/  BRA `(.L_x_20) ;  /* 0x0000000000087947 */ /* 0x000fea0003800000 */
.L_x_17:
[----:B------:R-:W-:-:S09]  /*0500*/  UISETP.GE.U32.AND UP0, UPT, UR5, 0x10, UPT ;  /* 0x000000100500788c */ /* 0x000fd2000bf06070 */
[----:B------:R-:W-:Y:S05]  /*0510*/  BRA.U !UP0, `(.L_x_21) ;  /* 0x0000000108247547 */ /* 0x000fea000b800000 */
.L_x_20:
[----:B0-2---:R-:W-:Y:S01]  /*0520*/  LDS R3, [R2] ;  /* 0x0000000002037984 */ /* 0x005fe20000000800 */
[----:B------:R-:W-:Y:S03]  /*0530*/  BSSY.RECONVERGENT B0, `(.L_x_22) ;  /* 0x0000006000007945 */ /* 0x000fe60003800200 */
[----:B-1--4-:R-:W0:Y:S02]  /*0540*/  LDS R4, [R2+0x20] ;  /* 0x0000200002047984 */ /* 0x012e240000000800 */
[----:B0-----:R-:W-:-:S13]  /*0550*/  ISETP.GT.AND P0, PT, R3, R4, PT ;  /* 0x000000040300720c */ /* 0x001fda0003f04270 */
[----:B------:R-:W-:Y:S05]  /*0560*/  @!P0 BRA `(.L_x_23) ;  /* 0x0000000000088947 */ /* 0x000fea0003800000 */
[----:B------:R-:W0:Y:S04]  /*0570*/  LDS R3, [R2+0x20] ;  /* 0x0000200002037984 */ /* 0x000e280000000800 */
[----:B0-----:R0:W-:Y:S02]  /*0580*/  STS [R2], R3 ;  /* 0x0000000302007388 */ /* 0x0011e40000000800 */
.L_x_23:
[----:B------:R-:W-:Y:S05]  /*0590*/  BSYNC.RECONVERGENT B0 ;  /* 0x0000000000007941 */ /* 0x000fea0003800200 */
.L_x_22:
[----:B------:R-:W-:Y:S05]  /*05a0*/  BRA `(.L_x_24) ;  /* 0x0000000000087947 */ /* 0x000fea0003800000 */
.L_x_21:
[----:B------:R-:W-:-:S09]  /*05b0*/  UISETP.GE.U32.AND UP0, UPT, UR5, 0x8, UPT ;  /* 0x000000080500788c */ /* 0x000fd2000bf06070 */
[----:B------:R-:W-:Y:S05]  /*05c0*/  BRA.U !UP0, `(.L_x_25) ;  /* 0x0000000108247547 */ /* 0x000fea000b800000 */
.L_x_24:
[----:B0-2---:R-:W-:Y:S01]  /*05d0*/  LDS R3, [R2] ;  /* 0x0000000002037984 */ /* 0x005fe20000000800 */
[----:B------:R-:W-:Y:S03]  /*05e0*/  BSSY.RECONVERGENT B0, `(.L_x_26) ;  /* 0x0000006000007945 */ /* 0x000fe60003800200 */
[----:B-1--4-:R-:W0:Y:S02]  /*05f0*/  LDS R4, [R2+0x10] ;  /* 0x0000100002047984 */ /* 0x012e240000000800 */
[----:B0-----:R-:W-:-:S13]  /*0600*/  ISETP.GT.AND P0, PT, R3, R4, PT ;  /* 0x000000040300720c */ /* 0x001fda0003f04270 */
[----:B------:R-:W-:Y:S05]  /*0610*/  @!P0 BRA `(.L_x_27) ;  /* 0x0000000000088947 */ /* 0x000fea0003800000 */
[----:B------:R-:W0:Y:S04]  /*0620*/  LDS R3, [R2+0x10] ;  /* 0x0000100002037984 */ /* 0x000e280000000800 */
[----:B0-----:R0:W-:Y:S02]  /*0630*/  STS [R2], R3 ;  /* 0x0000000302007388 */ /* 0x0011e40000000800 */
.L_x_27:
[----:B------:R-:W-:Y:S05]  /*0640*/  BSYNC.RECONVERGENT B0 ;  /* 0x0000000000007941 */ /* 0x000fea0003800200 */
.L_x_26:
[----:B------:R-:W-:Y:S05]  /*0650*/  BRA `(.L_x_28) ;  /* 0x0000000000087947 */ /* 0x000fea0003800000 */
.L_x_25:
[----:B------:R-:W-:-:S09]  /*0660*/  UISETP.GE.U32.AND UP0, UPT, UR5, 0x4, UPT ;  /* 0x000000040500788c */ /* 0x000fd2000bf06070 */
[----:B------:R-:W-:Y:S05]  /*0670*/  BRA.U !UP0, `(.L_x_29) ;  /* 0x0000000108247547 */ /* 0x000fea000b800000 */
.L_x_28:
[----:B0-2---:R-:W-:Y:S01]  /*0680*/  LDS R3, [R2] ;  /* 0x0000000002037984 */ /* 0x005fe20000000800 */
[----:B------:R-:W-:Y:S03]  /*0690*/  BSSY.RECONVERGENT B0, `(.L_x_30) ;  /* 0x0000006000007945 */ /* 0x000fe60003800200 */
[----:B-1--4-:R-:W0:Y:S02]  /*06a0*/  LDS R4, [R2+0x8] ;  /* 0x0000080002047984 */ /* 0x012e240000000800 */
[----:B0-----:R-:W-:-:S13]  /*06b0*/  ISETP.GT.AND P0, PT, R3, R4, PT ;  /* 0x000000040300720c */ /* 0x001fda0003f04270 */
[----:B------:R-:W-:Y:S05]  /*06c0*/  @!P0 BRA `(.L_x_31) ;  /* 0x0000000000088947 */ /* 0x000fea0003800000 */
[----:B------:R-:W0:Y:S04]  /*06d0*/  LDS R3, [R2+0x8] ;  /* 0x0000080002037984 */ /* 0x000e280000000800 */
[----:B0-----:R0:W-:Y:S02]  /*06e0*/  STS [R2], R3 ;  /* 0x0000000302007388 */ /* 0x0011e40000000800 */
.L_x_31:
[----:B------:R-:W-:Y:S05]  /*06f0*/  BSYNC.RECONVERGENT B0 ;  /* 0x0000000000007941 */ /* 0x000fea0003800200 */
.L_x_30:
[----:B------:R-:W-:Y:S05]  /*0700*/  BRA `(.L_x_32) ;  /* 0x0000000000087947 */ /* 0x000fea0003800000 */
.L_x_29:
[----:B------:R-:W-:-:S09]  /*0710*/  UISETP.GE.U32.AND UP0, UPT, UR5, 0x2, UPT ;  /* 0x000000020500788c */ /* 0x000fd2000bf06070 */
[----:B------:R-:W-:Y:S05]  /*0720*/  BRA.U !UP0, `(.L_x_33) ;  /* 0x0000000108147547 */ /* 0x000fea000b800000 */
.L_x_32:
[----:B0-2---:R-:W-:Y:S04]  /*0730*/  LDS R3, [R2] ;  /* 0x0000000002037984 */ /* 0x005fe80000000800 */
[----:B-1--4-:R-:W0:Y:S02]  /*0740*/  LDS R4, [R2+0x4] ;  /* 0x0000040002047984 */ /* 0x012e240000000800 */
[----:B0-----:R-:W-:-:S13]  /*0750*/  ISETP.GT.AND P0, PT, R3, R4, PT ;  /* 0x000000040300720c */ /* 0x001fda0003f04270 */
[----:B------:R-:W0:Y:S04]  /*0760*/  @P0 LDS R3, [R2+0x4] ;  /* 0x0000040002030984 */ /* 0x000e280000000800 */
[----:B0-----:R0:W-:Y:S02]  /*0770*/  @P0 STS [R2], R3 ;  /* 0x0000000302000388 */ /* 0x0011e40000000800 */
.L_x_33:
[----:B------:R-:W-:-:S13]  /*0780*/  ISETP.NE.AND P0, PT, R0, RZ, PT ;  /* 0x000000ff0000720c */ /* 0x000fda0003f05270 */
[----:B------:R-:W-:Y:S05]  /*0790*/  @P0 EXIT ;  /* 0x000000000000094d */ /* 0x000fea0003800000 */
[----:B---3--:R-:W3:Y:S01]  /*07a0*/  LDS R5, [UR4] ;  /* 0x00000004ff057984 */ /* 0x008ee20008000800 */
[----:B012-4-:R-:W0:Y:S01]  /*07b0*/  LDC.64 R2, c[0x0][0x388] ;  /* 0x0000e200ff027b82 */ /* 0x017e220000000a00 */
[----:B------:R-:W0:Y:S02]  /*07c0*/  S2R R7, SR_CTAID.X ;  /* 0x0000000000077919 */ /* 0x000e240000002500 */
[----:B0-----:R-:W-:-:S05]  /*07d0*/  IMAD.WIDE.U32 R2, R7, 0x4, R2 ;  /* 0x0000000407027825 */ /* 0x001fca00078e0002 */
[----:B---3--:R-:W-:Y:S01]  /*07e0*/  STG.E desc[UR6][R2.64], R5 ;  /* 0x0000000502007986 */ /* 0x008fe2000c101906 */
[----:B------:R-:W-:Y:S05]  /*07f0*/  EXIT ;  /* 0x000000000000794d */ /* 0x000fea0003800000 */
.L_x_34:
[----:B------:R-:W-:-:S00]  /*0800*/  BRA `(.L_x_34) ;  /* 0xfffffffc00fc7947 */ /* 0x000fc0000383ffff */
[----:B------:R-:W-:-:S00]  /*0810*/  NOP ;  /* 0x0000000000007918 */ /* 0x000fc00000000000 */
        /* <DEDUP_REMOVED lines=14> */
.L_x_35:


//--------------------- .nv.shared._Z15ReductionKernelPiS_i --------------------------
	.section	.nv.shared._Z15ReductionKernelPiS_i,"aw",@nobits
	.sectionflags	@""
	.align	16
	.zero		1024


//--------------------- .nv.shared.reserved.0     --------------------------
	.section	.nv.shared.reserved.0,"aw",@nobits
	.weak		__nv_reservedSMEM_offset_0_alias
	.size		__nv_reservedSMEM_offset_0_alias, 0, 64
	.other		__nv_reservedSMEM_offset_0_alias,@"STO_CUDA_RESERVED_SHARED STV_DEFAULT"
__nv_reservedSMEM_offset_0_alias:
	.zero		0
	.zero		64


//--------------------- .nv.constant0._Z15ReductionKernelPiS_i --------------------------
	.section	.nv.constant0._Z15ReductionKernelPiS_i,"a",@progbits
	.sectionflags	@""
	.align	4
.nv.constant0._Z15ReductionKernelPiS_i:
	.zero		916


//--------------------- SYMBOLS --------------------------

	.type		.nv.reservedSmem.offset0,@object
	.size		.nv.reservedSmem.offset0,0x4
	.type		.nv.reservedSmem.cap,@object
	.size		.nv.reservedSmem.cap,0x4
